//
// Generated by NVIDIA NVVM Compiler
//
// Compiler Build ID: CL-36424714
// Cuda compilation tools, release 13.0, V13.0.88
// Based on NVVM 20.0.0
//

.version 9.0
.target sm_100
.address_size 64

	// .globl	_Z30batched_matrix_multiply_kernelPKfS0_Pfiiii

.visible .entry _Z30batched_matrix_multiply_kernelPKfS0_Pfiiii(
	.param .u64 .ptr .align 1 _Z30batched_matrix_multiply_kernelPKfS0_Pfiiii_param_0,
	.param .u64 .ptr .align 1 _Z30batched_matrix_multiply_kernelPKfS0_Pfiiii_param_1,
	.param .u64 .ptr .align 1 _Z30batched_matrix_multiply_kernelPKfS0_Pfiiii_param_2,
	.param .u32 _Z30batched_matrix_multiply_kernelPKfS0_Pfiiii_param_3,
	.param .u32 _Z30batched_matrix_multiply_kernelPKfS0_Pfiiii_param_4,
	.param .u32 _Z30batched_matrix_multiply_kernelPKfS0_Pfiiii_param_5,
	.param .u32 _Z30batched_matrix_multiply_kernelPKfS0_Pfiiii_param_6
)
{
	.reg .pred 	%p<15>;
	.reg .b32 	%r<58>;
	.reg .b32 	%f<68>;
	.reg .b64 	%rd<40>;

	ld.param.u64 	%rd5, [_Z30batched_matrix_multiply_kernelPKfS0_Pfiiii_param_0];
	ld.param.u64 	%rd6, [_Z30batched_matrix_multiply_kernelPKfS0_Pfiiii_param_1];
	ld.param.u64 	%rd4, [_Z30batched_matrix_multiply_kernelPKfS0_Pfiiii_param_2];
	ld.param.u32 	%r28, [_Z30batched_matrix_multiply_kernelPKfS0_Pfiiii_param_3];
	ld.param.u32 	%r29, [_Z30batched_matrix_multiply_kernelPKfS0_Pfiiii_param_4];
	ld.param.u32 	%r26, [_Z30batched_matrix_multiply_kernelPKfS0_Pfiiii_param_5];
	ld.param.u32 	%r27, [_Z30batched_matrix_multiply_kernelPKfS0_Pfiiii_param_6];
	cvta.to.global.u64 	%rd1, %rd6;
	cvta.to.global.u64 	%rd2, %rd5;
	mov.u32 	%r1, %ctaid.z;
	mov.u32 	%r30, %ctaid.y;
	mov.u32 	%r31, %ntid.y;
	mov.u32 	%r32, %tid.y;
	mad.lo.s32 	%r33, %r30, %r31, %r32;
	mov.u32 	%r34, %ctaid.x;
	mov.u32 	%r35, %ntid.x;
	mul.lo.s32 	%r3, %r34, %r35;
	mov.u32 	%r4, %tid.x;
	add.s32 	%r5, %r3, %r4;
	setp.ge.s32 	%p1, %r1, %r28;
	setp.ge.s32 	%p2, %r33, %r29;
	or.pred  	%p3, %p1, %p2;
	setp.ge.s32 	%p4, %r5, %r27;
	or.pred  	%p5, %p3, %p4;
	@%p5 bra 	$L__BB0_14;
	setp.lt.s32 	%p6, %r26, 1;
	mov.f32 	%f67, 0f00000000;
	@%p6 bra 	$L__BB0_13;
	mad.lo.s32 	%r37, %r29, %r1, %r33;
	mul.lo.s32 	%r6, %r37, %r26;
	mul.lo.s32 	%r7, %r26, %r1;
	and.b32  	%r8, %r26, 7;
	setp.lt.u32 	%p7, %r26, 8;
	mov.f32 	%f67, 0f00000000;
	mov.b32 	%r56, 0;
	@%p7 bra 	$L__BB0_5;
	and.b32  	%r56, %r26, 2147483640;
	neg.s32 	%r54, %r56;
	mul.lo.s32 	%r38, %r1, %r27;
	mad.lo.s32 	%r39, %r38, %r26, %r4;
	add.s32 	%r53, %r39, %r3;
	shl.b32 	%r12, %r27, 3;
	add.s64 	%rd3, %rd2, 16;
	mov.f32 	%f67, 0f00000000;
	mul.wide.s32 	%rd11, %r27, 4;
	mov.u32 	%r52, %r6;
$L__BB0_4:
	.pragma "nounroll";
	mul.wide.s32 	%rd7, %r52, 4;
	add.s64 	%rd8, %rd3, %rd7;
	ld.global.nc.f32 	%f17, [%rd8+-16];
	mul.wide.s32 	%rd9, %r53, 4;
	add.s64 	%rd10, %rd1, %rd9;
	ld.global.nc.f32 	%f18, [%rd10];
	fma.rn.f32 	%f19, %f17, %f18, %f67;
	ld.global.nc.f32 	%f20, [%rd8+-12];
	add.s64 	%rd12, %rd10, %rd11;
	ld.global.nc.f32 	%f21, [%rd12];
	fma.rn.f32 	%f22, %f20, %f21, %f19;
	ld.global.nc.f32 	%f23, [%rd8+-8];
	add.s64 	%rd13, %rd12, %rd11;
	ld.global.nc.f32 	%f24, [%rd13];
	fma.rn.f32 	%f25, %f23, %f24, %f22;
	ld.global.nc.f32 	%f26, [%rd8+-4];
	add.s64 	%rd14, %rd13, %rd11;
	ld.global.nc.f32 	%f27, [%rd14];
	fma.rn.f32 	%f28, %f26, %f27, %f25;
	ld.global.nc.f32 	%f29, [%rd8];
	add.s64 	%rd15, %rd14, %rd11;
	ld.global.nc.f32 	%f30, [%rd15];
	fma.rn.f32 	%f31, %f29, %f30, %f28;
	ld.global.nc.f32 	%f32, [%rd8+4];
	add.s64 	%rd16, %rd15, %rd11;
	ld.global.nc.f32 	%f33, [%rd16];
	fma.rn.f32 	%f34, %f32, %f33, %f31;
	ld.global.nc.f32 	%f35, [%rd8+8];
	add.s64 	%rd17, %rd16, %rd11;
	ld.global.nc.f32 	%f36, [%rd17];
	fma.rn.f32 	%f37, %f35, %f36, %f34;
	ld.global.nc.f32 	%f38, [%rd8+12];
	add.s64 	%rd18, %rd17, %rd11;
	ld.global.nc.f32 	%f39, [%rd18];
	fma.rn.f32 	%f67, %f38, %f39, %f37;
	add.s32 	%r54, %r54, 8;
	add.s32 	%r53, %r53, %r12;
	add.s32 	%r52, %r52, 8;
	setp.ne.s32 	%p8, %r54, 0;
	@%p8 bra 	$L__BB0_4;
$L__BB0_5:
	setp.eq.s32 	%p9, %r8, 0;
	@%p9 bra 	$L__BB0_13;
	and.b32  	%r20, %r26, 3;
	setp.lt.u32 	%p10, %r8, 4;
	@%p10 bra 	$L__BB0_8;
	add.s32 	%r40, %r56, %r6;
	mul.wide.s32 	%rd19, %r40, 4;
	add.s64 	%rd20, %rd2, %rd19;
	ld.global.nc.f32 	%f41, [%rd20];
	add.s32 	%r41, %r56, %r7;
	mad.lo.s32 	%r42, %r41, %r27, %r5;
	mul.wide.s32 	%rd21, %r42, 4;
	add.s64 	%rd22, %rd1, %rd21;
	ld.global.nc.f32 	%f42, [%rd22];
	fma.rn.f32 	%f43, %f41, %f42, %f67;
	ld.global.nc.f32 	%f44, [%rd20+4];
	mul.wide.s32 	%rd23, %r27, 4;
	add.s64 	%rd24, %rd22, %rd23;
	ld.global.nc.f32 	%f45, [%rd24];
	fma.rn.f32 	%f46, %f44, %f45, %f43;
	ld.global.nc.f32 	%f47, [%rd20+8];
	add.s64 	%rd25, %rd24, %rd23;
	ld.global.nc.f32 	%f48, [%rd25];
	fma.rn.f32 	%f49, %f47, %f48, %f46;
	ld.global.nc.f32 	%f50, [%rd20+12];
	add.s64 	%rd26, %rd25, %rd23;
	ld.global.nc.f32 	%f51, [%rd26];
	fma.rn.f32 	%f67, %f50, %f51, %f49;
	add.s32 	%r56, %r56, 4;
$L__BB0_8:
	setp.eq.s32 	%p11, %r20, 0;
	@%p11 bra 	$L__BB0_13;
	setp.eq.s32 	%p12, %r20, 1;
	@%p12 bra 	$L__BB0_11;
	add.s32 	%r43, %r56, %r6;
	mul.wide.s32 	%rd27, %r43, 4;
	add.s64 	%rd28, %rd2, %rd27;
	ld.global.nc.f32 	%f53, [%rd28];
	add.s32 	%r44, %r56, %r7;
	mad.lo.s32 	%r45, %r44, %r27, %r5;
	mul.wide.s32 	%rd29, %r45, 4;
	add.s64 	%rd30, %rd1, %rd29;
	ld.global.nc.f32 	%f54, [%rd30];
	fma.rn.f32 	%f55, %f53, %f54, %f67;
	ld.global.nc.f32 	%f56, [%rd28+4];
	mul.wide.s32 	%rd31, %r27, 4;
	add.s64 	%rd32, %rd30, %rd31;
	ld.global.nc.f32 	%f57, [%rd32];
	fma.rn.f32 	%f67, %f56, %f57, %f55;
	add.s32 	%r56, %r56, 2;
$L__BB0_11:
	and.b32  	%r46, %r26, 1;
	setp.eq.b32 	%p13, %r46, 1;
	not.pred 	%p14, %p13;
	@%p14 bra 	$L__BB0_13;
	add.s32 	%r47, %r56, %r6;
	mul.wide.s32 	%rd33, %r47, 4;
	add.s64 	%rd34, %rd2, %rd33;
	ld.global.nc.f32 	%f58, [%rd34];
	add.s32 	%r48, %r56, %r7;
	mad.lo.s32 	%r49, %r48, %r27, %r5;
	mul.wide.s32 	%rd35, %r49, 4;
	add.s64 	%rd36, %rd1, %rd35;
	ld.global.nc.f32 	%f59, [%rd36];
	fma.rn.f32 	%f67, %f58, %f59, %f67;
$L__BB0_13:
	mad.lo.s32 	%r50, %r29, %r1, %r33;
	mad.lo.s32 	%r51, %r50, %r27, %r5;
	cvta.to.global.u64 	%rd37, %rd4;
	mul.wide.s32 	%rd38, %r51, 4;
	add.s64 	%rd39, %rd37, %rd38;
	st.global.f32 	[%rd39], %f67;
$L__BB0_14:
	ret;

}


// ===== COMPILED SASS (sm_100) =====

	.target	sm_100

	.elftype	@"ET_EXEC"


//--------------------- .note.nv.tkinfo           --------------------------
	.section	.note.nv.tkinfo,"",@"SHT_NOTE"
	.sectionflags	@"SHF_NOTE_NV_TKINFO"
	.tkinfo
        /*0018*/ 	.word	0x00000002
        /*0030*/ 	.string	""
        /*0030*/ 	.string	"ptxas"
        /*0030*/ 	.string	"Cuda compilation tools, release 13.0, V13.0.88"
        /*0030*/ 	.string	"Build cuda_13.0.r13.0/compiler.36424714_0"
        /*0030*/ 	.string	"-arch sm_100 -m 64 "



//--------------------- .note.nv.cuinfo           --------------------------
	.section	.note.nv.cuinfo,"",@"SHT_NOTE"
	.sectionflags	@"SHF_NOTE_NV_CUINFO"
        /*0018*/ 	.short	0x0002
        /*001a*/ 	.short	0x0064
        /*001c*/ 	.short	0x0082
	.zero		2


//--------------------- .nv.info                  --------------------------
	.section	.nv.info,"",@"SHT_CUDA_INFO"
	.align	4


	//----- nvinfo : EIATTR_REGCOUNT
	.align		4
        /*0000*/ 	.byte	0x04, 0x2f
        /*0002*/ 	.short	(.L_1 - .L_0)
	.align		4
.L_0:
        /*0004*/ 	.word	index@(_Z30batched_matrix_multiply_kernelPKfS0_Pfiiii)
        /*0008*/ 	.word	0x00000020


	//----- nvinfo : EIATTR_FRAME_SIZE
	.align		4
.L_1:
        /*000c*/ 	.byte	0x04, 0x11
        /*000e*/ 	.short	(.L_3 - .L_2)
	.align		4
.L_2:
        /*0010*/ 	.word	index@(_Z30batched_matrix_multiply_kernelPKfS0_Pfiiii)
        /*0014*/ 	.word	0x00000000


	//----- nvinfo : EIATTR_MIN_STACK_SIZE
	.align		4
.L_3:
        /*0018*/ 	.byte	0x04, 0x12
        /*001a*/ 	.short	(.L_5 - .L_4)
	.align		4
.L_4:
        /*001c*/ 	.word	index@(_Z30batched_matrix_multiply_kernelPKfS0_Pfiiii)
        /*0020*/ 	.word	0x00000000
.L_5:


//--------------------- .nv.compat                --------------------------
	.section	.nv.compat,"",@"SHT_CUDA_COMPAT_INFO"
	.align	4
        /*0000*/ 	.byte	0x02, 0x09, 0x00, 0x00, 0x02, 0x02, 0x01, 0x00, 0x02, 0x05, 0x05, 0x00, 0x03, 0x07, 0x01, 0x01
        /*0010*/ 	.byte	0x02, 0x03, 0x00, 0x00, 0x02, 0x06, 0x01, 0x00, 0x04, 0x0b, 0x08, 0x00, 0x09, 0x00, 0x00, 0x00
        /*0020*/ 	.byte	0x00, 0x00, 0x00, 0x00


//--------------------- .nv.info._Z30batched_matrix_multiply_kernelPKfS0_Pfiiii --------------------------
	.section	.nv.info._Z30batched_matrix_multiply_kernelPKfS0_Pfiiii,"",@"SHT_CUDA_INFO"
	.sectionflags	@""
	.align	4


	//----- nvinfo : EIATTR_CUDA_API_VERSION
	.align		4
        /*0000*/ 	.byte	0x04, 0x37
        /*0002*/ 	.short	(.L_7 - .L_6)
.L_6:
        /*0004*/ 	.word	0x00000082


	//----- nvinfo : EIATTR_KPARAM_INFO
	.align		4
.L_7:
        /*0008*/ 	.byte	0x04, 0x17
        /*000a*/ 	.short	(.L_9 - .L_8)
.L_8:
        /*000c*/ 	.word	0x00000000
        /*0010*/ 	.short	0x0006
        /*0012*/ 	.short	0x0024
        /*0014*/ 	.byte	0x00, 0xf0, 0x11, 0x00


	//----- nvinfo : EIATTR_KPARAM_INFO
	.align		4
.L_9:
        /*0018*/ 	.byte	0x04, 0x17
        /*001a*/ 	.short	(.L_11 - .L_10)
.L_10:
        /*001c*/ 	.word	0x00000000
        /*0020*/ 	.short	0x0005
        /*0022*/ 	.short	0x0020
        /*0024*/ 	.byte	0x00, 0xf0, 0x11, 0x00


	//----- nvinfo : EIATTR_KPARAM_INFO
	.align		4
.L_11:
        /*0028*/ 	.byte	0x04, 0x17
        /*002a*/ 	.short	(.L_13 - .L_12)
.L_12:
        /*002c*/ 	.word	0x00000000
        /*0030*/ 	.short	0x0004
        /*0032*/ 	.short	0x001c
        /*0034*/ 	.byte	0x00, 0xf0, 0x11, 0x00


	//----- nvinfo : EIATTR_KPARAM_INFO
	.align		4
.L_13:
        /*0038*/ 	.byte	0x04, 0x17
        /*003a*/ 	.short	(.L_15 - .L_14)
.L_14:
        /*003c*/ 	.word	0x00000000
        /*0040*/ 	.short	0x0003
        /*0042*/ 	.short	0x0018
        /*0044*/ 	.byte	0x00, 0xf0, 0x11, 0x00


	//----- nvinfo : EIATTR_KPARAM_INFO
	.align		4
.L_15:
        /*0048*/ 	.byte	0x04, 0x17
        /*004a*/ 	.short	(.L_17 - .L_16)
.L_16:
        /*004c*/ 	.word	0x00000000
        /*0050*/ 	.short	0x0002
        /*0052*/ 	.short	0x0010
        /*0054*/ 	.byte	0x00, 0xf5, 0x21, 0x00


	//----- nvinfo : EIATTR_KPARAM_INFO
	.align		4
.L_17:
        /*0058*/ 	.byte	0x04, 0x17
        /*005a*/ 	.short	(.L_19 - .L_18)
.L_18:
        /*005c*/ 	.word	0x00000000
        /*0060*/ 	.short	0x0001
        /*0062*/ 	.short	0x0008
        /*0064*/ 	.byte	0x00, 0xf5, 0x21, 0x00


	//----- nvinfo : EIATTR_KPARAM_INFO
	.align		4
.L_19:
        /*0068*/ 	.byte	0x04, 0x17
        /*006a*/ 	.short	(.L_21 - .L_20)
.L_20:
        /*006c*/ 	.word	0x00000000
        /*0070*/ 	.short	0x0000
        /*0072*/ 	.short	0x0000
        /*0074*/ 	.byte	0x00, 0xf5, 0x21, 0x00


	//----- nvinfo : EIATTR_SPARSE_MMA_MASK
	.align		4
.L_21:
        /*0078*/ 	.byte	0x03, 0x50
        /*007a*/ 	.short	0x0000


	//----- nvinfo : EIATTR_MAXREG_COUNT
	.align		4
        /*007c*/ 	.byte	0x03, 0x1b
        /*007e*/ 	.short	0x00ff


	//----- nvinfo : EIATTR_MERCURY_ISA_VERSION
	.align		4
        /*0080*/ 	.byte	0x03, 0x5f
        /*0082*/ 	.short	0x0101


	//----- nvinfo : EIATTR_VRC_CTA_INIT_COUNT
	.align		4
        /*0084*/ 	.byte	0x02, 0x4a
	.zero		1
	.zero		1


	//----- nvinfo : EIATTR_EXIT_INSTR_OFFSETS
	.align		4
        /*0088*/ 	.byte	0x04, 0x1c
        /*008a*/ 	.short	(.L_23 - .L_22)


	//   ....[0]....
.L_22:
        /*008c*/ 	.word	0x00000100


	//   ....[1]....
        /*0090*/ 	.word	0x000008f0


	//----- nvinfo : EIATTR_CBANK_PARAM_SIZE
	.align		4
.L_23:
        /*0094*/ 	.byte	0x03, 0x19
        /*0096*/ 	.short	0x0028


	//----- nvinfo : EIATTR_PARAM_CBANK
	.align		4
        /*0098*/ 	.byte	0x04, 0x0a
        /*009a*/ 	.short	(.L_25 - .L_24)
	.align		4
.L_24:
        /*009c*/ 	.word	index@(.nv.constant0._Z30batched_matrix_multiply_kernelPKfS0_Pfiiii)
        /*00a0*/ 	.short	0x0380
        /*00a2*/ 	.short	0x0028


	//----- nvinfo : EIATTR_SW_WAR
	.align		4
.L_25:
        /*00a4*/ 	.byte	0x04, 0x36
        /*00a6*/ 	.short	(.L_27 - .L_26)
.L_26:
        /*00a8*/ 	.word	0x00000008
.L_27:


//--------------------- .nv.callgraph             --------------------------
	.section	.nv.callgraph,"",@"SHT_CUDA_CALLGRAPH"
	.align	4
	.sectionentsize	8
	.align		4
        /*0000*/ 	.word	0x00000000
	.align		4
        /*0004*/ 	.word	0xffffffff
	.align		4
        /*0008*/ 	.word	0x00000000
	.align		4
        /*000c*/ 	.word	0xfffffffe
	.align		4
        /*0010*/ 	.word	0x00000000
	.align		4
        /*0014*/ 	.word	0xfffffffd
	.align		4
        /*0018*/ 	.word	0x00000000
	.align		4
        /*001c*/ 	.word	0xfffffffc


//--------------------- .text._Z30batched_matrix_multiply_kernelPKfS0_Pfiiii --------------------------
	.section	.text._Z30batched_matrix_multiply_kernelPKfS0_Pfiiii,"ax",@progbits
	.align	128
        .global         _Z30batched_matrix_multiply_kernelPKfS0_Pfiiii
        .type           _Z30batched_matrix_multiply_kernelPKfS0_Pfiiii,@function
        .size           _Z30batched_matrix_multiply_kernelPKfS0_Pfiiii,(.L_x_5 - _Z30batched_matrix_multiply_kernelPKfS0_Pfiiii)
        .other          _Z30batched_matrix_multiply_kernelPKfS0_Pfiiii,@"STO_CUDA_ENTRY STV_DEFAULT"
_Z30batched_matrix_multiply_kernelPKfS0_Pfiiii:
.text._Z30batched_matrix_multiply_kernelPKfS0_Pfiiii:
[----:B------:R-:W-:Y:S01]  /*0000*/  LDC R1, c[0x0][0x37c] ;  /* 0x0000df00ff017b82 */ /* 0x000fe20000000800 */
[----:B------:R-:W0:Y:S07]  /*0010*/  S2R R3, SR_TID.Y ;  /* 0x0000000000037919 */ /* 0x000e2e0000002200 */
[----:B------:R-:W0:Y:S01]  /*0020*/  S2UR UR6, SR_CTAID.Y ;  /* 0x00000000000679c3 */ /* 0x000e220000002600 */
[----:B------:R-:W1:Y:S07]  /*0030*/  S2R R2, SR_TID.X ;  /* 0x0000000000027919 */ /* 0x000e6e0000002100 */
[----:B------:R-:W0:Y:S01]  /*0040*/  LDC R0, c[0x0][0x364] ;  /* 0x0000d900ff007b82 */ /* 0x000e220000000800 */
[----:B------:R-:W2:Y:S07]  /*0050*/  LDCU UR5, c[0x0][0x360] ;  /* 0x00006c00ff0577ac */ /* 0x000eae0008000800 */
[----:B------:R-:W2:Y:S08]  /*0060*/  S2UR UR4, SR_CTAID.X ;  /* 0x00000000000479c3 */ /* 0x000eb00000002500 */
[----:B------:R-:W3:Y:S08]  /*0070*/  LDC.64 R18, c[0x0][0x398] ;  /* 0x0000e600ff127b82 */ /* 0x000ef00000000a00 */
[----:B------:R-:W4:Y:S01]  /*0080*/  S2UR UR8, SR_CTAID.Z ;  /* 0x00000000000879c3 */ /* 0x000f220000002700 */
[----:B0-----:R-:W-:-:S07]  /*0090*/  IMAD R0, R0, UR6, R3 ;  /* 0x0000000600007c24 */ /* 0x001fce000f8e0203 */
[----:B------:R-:W0:Y:S01]  /*00a0*/  LDC R7, c[0x0][0x3a4] ;  /* 0x0000e900ff077b82 */ /* 0x000e220000000800 */
[----:B--2---:R-:W-:-:S06]  /*00b0*/  UIMAD UR4, UR4, UR5, URZ ;  /* 0x00000005040472a4 */ /* 0x004fcc000f8e02ff */
[----:B-1----:R-:W-:Y:S02]  /*00c0*/  IADD3 R6, PT, PT, R2, UR4, RZ ;  /* 0x0000000402067c10 */ /* 0x002fe4000fffe0ff */
[----:B---3--:R-:W-:-:S04]  /*00d0*/  ISETP.GE.AND P0, PT, R0, R19, PT ;  /* 0x000000130000720c */ /* 0x008fc80003f06270 */
[----:B----4-:R-:W-:-:S04]  /*00e0*/  ISETP.LE.OR P0, PT, R18, UR8, P0 ;  /* 0x0000000812007c0c */ /* 0x010fc80008703670 */
[----:B0-----:R-:W-:-:S13]  /*00f0*/  ISETP.GE.OR P0, PT, R6, R7, P0 ;  /* 0x000000070600720c */ /* 0x001fda0000706670 */
[----:B------:R-:W-:Y:S05]  /*0100*/  @P0 EXIT ;  /* 0x000000000000094d */ /* 0x000fea0003800000 */
[----:B------:R-:W0:Y:S01]  /*0110*/  LDC R14, c[0x0][0x3a0] ;  /* 0x0000e800ff0e7b82 */ /* 0x000e220000000800 */
[----:B------:R-:W1:Y:S01]  /*0120*/  LDCU.64 UR10, c[0x0][0x358] ;  /* 0x00006b00ff0a77ac */ /* 0x000e620008000a00 */
[----:B------:R-:W-:Y:S01]  /*0130*/  HFMA2 R29, -RZ, RZ, 0, 0 ;  /* 0x00000000ff1d7431 */ /* 0x000fe200000001ff */
[----:B0-----:R-:W-:-:S13]  /*0140*/  ISETP.GE.AND P0, PT, R14, 0x1, PT ;  /* 0x000000010e00780c */ /* 0x001fda0003f06270 */
[----:B-1----:R-:W-:Y:S05]  /*0150*/  @!P0 BRA `(.L_x_0) ;  /* 0x0000000400d08947 */ /* 0x002fea0003800000 */
[C---:B------:R-:W-:Y:S01]  /*0160*/  ISETP.GE.U32.AND P1, PT, R14.reuse, 0x8, PT ;  /* 0x000000080e00780c */ /* 0x040fe20003f26070 */
[----:B------:R-:W-:Y:S01]  /*0170*/  IMAD R3, R19, UR8, R0 ;  /* 0x0000000813037c24 */ /* 0x000fe2000f8e0200 */
[----:B------:R-:W-:Y:S02]  /*0180*/  LOP3.LUT R21, R14, 0x7, RZ, 0xc0, !PT ;  /* 0x000000070e157812 */ /* 0x000fe400078ec0ff */
[----:B------:R-:W-:Y:S01]  /*0190*/  MOV R29, RZ ;  /* 0x000000ff001d7202 */ /* 0x000fe20000000f00 */
[----:B------:R-:W-:Y:S01]  /*01a0*/  IMAD R16, R3, R14, RZ ;  /* 0x0000000e03107224 */ /* 0x000fe200078e02ff */
[----:B------:R-:W-:Y:S02]  /*01b0*/  ISETP.NE.AND P0, PT, R21, RZ, PT ;  /* 0x000000ff1500720c */ /* 0x000fe40003f05270 */
[----:B------:R-:W-:-:S05]  /*01c0*/  MOV R17, RZ ;  /* 0x000000ff00117202 */ /* 0x000fca0000000f00 */
[----:B------:R-:W-:Y:S06]  /*01d0*/  @!P1 BRA `(.L_x_1) ;  /* 0x0000000000cc9947 */ /* 0x000fec0003800000 */
[----:B------:R-:W0:Y:S01]  /*01e0*/  LDCU.64 UR6, c[0x0][0x380] ;  /* 0x00007000ff0677ac */ /* 0x000e220008000a00 */
[----:B------:R-:W-:Y:S01]  /*01f0*/  IMAD R3, R7, UR8, RZ ;  /* 0x0000000807037c24 */ /* 0x000fe2000f8e02ff */
[----:B------:R-:W-:Y:S02]  /*0200*/  LOP3.LUT R17, R14, 0x7ffffff8, RZ, 0xc0, !PT ;  /* 0x7ffffff80e117812 */ /* 0x000fe400078ec0ff */
[----:B------:R-:W-:Y:S01]  /*0210*/  MOV R29, RZ ;  /* 0x000000ff001d7202 */ /* 0x000fe20000000f00 */
[----:B------:R-:W-:Y:S01]  /*0220*/  IMAD R3, R3, R14, R2 ;  /* 0x0000000e03037224 */ /* 0x000fe200078e0202 */
[----:B------:R-:W-:Y:S02]  /*0230*/  MOV R15, R16 ;  /* 0x00000010000f7202 */ /* 0x000fe40000000f00 */
[----:B------:R-:W-:Y:S02]  /*0240*/  IADD3 R20, PT, PT, -R17, RZ, RZ ;  /* 0x000000ff11147210 */ /* 0x000fe40007ffe1ff */
[----:B------:R-:W-:Y:S01]  /*0250*/  IADD3 R18, PT, PT, R3, UR4, RZ ;  /* 0x0000000403127c10 */ /* 0x000fe2000fffe0ff */
[----:B0-----:R-:W-:-:S04]  /*0260*/  UIADD3 UR5, UP0, UPT, UR6, 0x10, URZ ;  /* 0x0000001006057890 */ /* 0x001fc8000ff1e0ff */
[----:B------:R-:W-:-:S12]  /*0270*/  UIADD3.X UR6, UPT, UPT, URZ, UR7, URZ, UP0, !UPT ;  /* 0x00000007ff067290 */ /* 0x000fd800087fe4ff */
.L_x_2:
[----:B------:R-:W0:Y:S01]  /*0280*/  LDC.64 R12, c[0x0][0x388] ;  /* 0x0000e200ff0c7b82 */ /* 0x000e220000000a00 */
[----:B------:R-:W-:Y:S02]  /*0290*/  MOV R2, UR5 ;  /* 0x0000000500027c02 */ /* 0x000fe40008000f00 */
[----:B------:R-:W-:-:S03]  /*02a0*/  MOV R3, UR6 ;  /* 0x0000000600037c02 */ /* 0x000fc60008000f00 */
[----:B------:R-:W-:-:S05]  /*02b0*/  IMAD.WIDE R2, R15, 0x4, R2 ;  /* 0x000000040f027825 */ /* 0x000fca00078e0202 */
[----:B------:R-:W2:Y:S04]  /*02c0*/  LDG.E.CONSTANT R25, desc[UR10][R2.64+-0xc] ;  /* 0xfffff40a02197981 */ /* 0x000ea8000c1e9900 */
[----:B------:R-:W3:Y:S01]  /*02d0*/  LDG.E.CONSTANT R27, desc[UR10][R2.64+-0x8] ;  /* 0xfffff80a021b7981 */ /* 0x000ee2000c1e9900 */
[----:B0-----:R-:W-:-:S05]  /*02e0*/  IMAD.WIDE R12, R18, 0x4, R12 ;  /* 0x00000004120c7825 */ /* 0x001fca00078e020c */
[----:B------:R-:W4:Y:S01]  /*02f0*/  LDG.E.CONSTANT R28, desc[UR10][R12.64] ;  /* 0x0000000a0c1c7981 */ /* 0x000f22000c1e9900 */
[----:B------:R-:W-:-:S05]  /*0300*/  IMAD.WIDE R22, R7, 0x4, R12 ;  /* 0x0000000407167825 */ /* 0x000fca00078e020c */
[----:B------:R-:W2:Y:S04]  /*0310*/  LDG.E.CONSTANT R26, desc[UR10][R22.64] ;  /* 0x0000000a161a7981 */ /* 0x000ea8000c1e9900 */
[----:B------:R-:W4:Y:S01]  /*0320*/  LDG.E.CONSTANT R12, desc[UR10][R2.64+-0x10] ;  /* 0xfffff00a020c7981 */ /* 0x000f22000c1e9900 */
[----:B------:R-:W-:-:S05]  /*0330*/  IMAD.WIDE R8, R7, 0x4, R22 ;  /* 0x0000000407087825 */ /* 0x000fca00078e0216 */
[----:B------:R0:W3:Y:S01]  /*0340*/  LDG.E.CONSTANT R24, desc[UR10][R8.64] ;  /* 0x0000000a08187981 */ /* 0x0000e2000c1e9900 */
[----:B------:R-:W-:-:S04]  /*0350*/  IMAD.WIDE R10, R7, 0x4, R8 ;  /* 0x00000004070a7825 */ /* 0x000fc800078e0208 */
[C---:B------:R-:W-:Y:S02]  /*0360*/  IMAD.WIDE R4, R7.reuse, 0x4, R10 ;  /* 0x0000000407047825 */ /* 0x040fe400078e020a */
[----:B------:R-:W5:Y:S04]  /*0370*/  LDG.E.CONSTANT R10, desc[UR10][R10.64] ;  /* 0x0000000a0a0a7981 */ /* 0x000f68000c1e9900 */
[----:B------:R-:W5:Y:S01]  /*0380*/  LDG.E.CONSTANT R11, desc[UR10][R2.64+0x8] ;  /* 0x0000080a020b7981 */ /* 0x000f62000c1e9900 */
[----:B----4-:R-:W-:Y:S01]  /*0390*/  FFMA R28, R12, R28, R29 ;  /* 0x0000001c0c1c7223 */ /* 0x010fe2000000001d */
[----:B------:R-:W-:Y:S02]  /*03a0*/  IMAD.WIDE R12, R7, 0x4, R4 ;  /* 0x00000004070c7825 */ /* 0x000fe400078e0204 */
[----:B------:R-:W5:Y:S02]  /*03b0*/  LDG.E.CONSTANT R29, desc[UR10][R2.64+-0x4] ;  /* 0xfffffc0a021d7981 */ /* 0x000f64000c1e9900 */
[----:B--2---:R-:W-:-:S02]  /*03c0*/  FFMA R26, R25, R26, R28 ;  /* 0x0000001a191a7223 */ /* 0x004fc4000000001c */
[----:B------:R-:W2:Y:S01]  /*03d0*/  LDG.E.CONSTANT R4, desc[UR10][R4.64] ;  /* 0x0000000a04047981 */ /* 0x000ea2000c1e9900 */
[----:B------:R-:W-:-:S03]  /*03e0*/  IMAD.WIDE R22, R7, 0x4, R12 ;  /* 0x0000000407167825 */ /* 0x000fc600078e020c */
[----:B------:R-:W2:Y:S04]  /*03f0*/  LDG.E.CONSTANT R25, desc[UR10][R2.64] ;  /* 0x0000000a02197981 */ /* 0x000ea8000c1e9900 */
[----:B------:R-:W4:Y:S01]  /*0400*/  LDG.E.CONSTANT R12, desc[UR10][R12.64] ;  /* 0x0000000a0c0c7981 */ /* 0x000f22000c1e9900 */
[----:B0-----:R-:W-:-:S03]  /*0410*/  IMAD.WIDE R8, R7, 0x4, R22 ;  /* 0x0000000407087825 */ /* 0x001fc600078e0216 */
[----:B------:R-:W4:Y:S04]  /*0420*/  LDG.E.CONSTANT R5, desc[UR10][R2.64+0x4] ;  /* 0x0000040a02057981 */ /* 0x000f28000c1e9900 */
[----:B------:R-:W4:Y:S04]  /*0430*/  LDG.E.CONSTANT R28, desc[UR10][R22.64] ;  /* 0x0000000a161c7981 */ /* 0x000f28000c1e9900 */
[----:B------:R-:W4:Y:S04]  /*0440*/  LDG.E.CONSTANT R13, desc[UR10][R2.64+0xc] ;  /* 0x00000c0a020d7981 */ /* 0x000f28000c1e9900 */
[----:B------:R-:W4:Y:S01]  /*0450*/  LDG.E.CONSTANT R8, desc[UR10][R8.64] ;  /* 0x0000000a08087981 */ /* 0x000f22000c1e9900 */
[----:B---3--:R-:W-:Y:S01]  /*0460*/  FFMA R24, R27, R24, R26 ;  /* 0x000000181b187223 */ /* 0x008fe2000000001a */
[----:B------:R-:W-:-:S04]  /*0470*/  IADD3 R20, PT, PT, R20, 0x8, RZ ;  /* 0x0000000814147810 */ /* 0x000fc80007ffe0ff */
[----:B------:R-:W-:Y:S02]  /*0480*/  ISETP.NE.AND P1, PT, R20, RZ, PT ;  /* 0x000000ff1400720c */ /* 0x000fe40003f25270 */
[----:B------:R-:W-:Y:S02]  /*0490*/  LEA R18, R7, R18, 0x3 ;  /* 0x0000001207127211 */ /* 0x000fe400078e18ff */
[----:B------:R-:W-:Y:S01]  /*04a0*/  IADD3 R15, PT, PT, R15, 0x8, RZ ;  /* 0x000000080f0f7810 */ /* 0x000fe20007ffe0ff */
[----:B-----5:R-:W-:-:S04]  /*04b0*/  FFMA R10, R29, R10, R24 ;  /* 0x0000000a1d0a7223 */ /* 0x020fc80000000018 */
[----:B--2---:R-:W-:-:S04]  /*04c0*/  FFMA R4, R25, R4, R10 ;  /* 0x0000000419047223 */ /* 0x004fc8000000000a */
[----:B----4-:R-:W-:-:S04]  /*04d0*/  FFMA R4, R5, R12, R4 ;  /* 0x0000000c05047223 */ /* 0x010fc80000000004 */
[----:B------:R-:W-:-:S04]  /*04e0*/  FFMA R4, R11, R28, R4 ;  /* 0x0000001c0b047223 */ /* 0x000fc80000000004 */
[----:B------:R-:W-:Y:S01]  /*04f0*/  FFMA R29, R13, R8, R4 ;  /* 0x000000080d1d7223 */ /* 0x000fe20000000004 */
[----:B------:R-:W-:Y:S06]  /*0500*/  @P1 BRA `(.L_x_2) ;  /* 0xfffffffc005c1947 */ /* 0x000fec000383ffff */
.L_x_1:
[----:B------:R-:W-:Y:S05]  /*0510*/  @!P0 BRA `(.L_x_0) ;  /* 0x0000000000e08947 */ /* 0x000fea0003800000 */
[----:B------:R-:W-:Y:S02]  /*0520*/  ISETP.GE.U32.AND P0, PT, R21, 0x4, PT ;  /* 0x000000041500780c */ /* 0x000fe40003f06070 */
[----:B------:R-:W-:-:S04]  /*0530*/  LOP3.LUT R15, R14, 0x3, RZ, 0xc0, !PT ;  /* 0x000000030e0f7812 */ /* 0x000fc800078ec0ff */
[----:B------:R-:W-:-:S07]  /*0540*/  ISETP.NE.AND P1, PT, R15, RZ, PT ;  /* 0x000000ff0f00720c */ /* 0x000fce0003f25270 */
[----:B------:R-:W-:Y:S06]  /*0550*/  @!P0 BRA `(.L_x_3) ;  /* 0x00000000005c8947 */ /* 0x000fec0003800000 */
[----:B------:R-:W0:Y:S01]  /*0560*/  LDC.64 R2, c[0x0][0x388] ;  /* 0x0000e200ff027b82 */ /* 0x000e220000000a00 */
[----:B------:R-:W-:Y:S01]  /*0570*/  IMAD R8, R14, UR8, R17 ;  /* 0x000000080e087c24 */ /* 0x000fe2000f8e0211 */
[----:B------:R-:W-:-:S03]  /*0580*/  IADD3 R9, PT, PT, R16, R17, RZ ;  /* 0x0000001110097210 */ /* 0x000fc60007ffe0ff */
[----:B------:R-:W-:-:S03]  /*0590*/  IMAD R11, R8, R7, R6 ;  /* 0x00000007080b7224 */ /* 0x000fc600078e0206 */
[----:B------:R-:W1:Y:S01]  /*05a0*/  LDC.64 R4, c[0x0][0x380] ;  /* 0x0000e000ff047b82 */ /* 0x000e620000000a00 */
[----:B0-----:R-:W-:-:S04]  /*05b0*/  IMAD.WIDE R2, R11, 0x4, R2 ;  /* 0x000000040b027825 */ /* 0x001fc800078e0202 */
[----:B-1----:R-:W-:-:S04]  /*05c0*/  IMAD.WIDE R4, R9, 0x4, R4 ;  /* 0x0000000409047825 */ /* 0x002fc800078e0204 */
[C---:B------:R-:W-:Y:S01]  /*05d0*/  IMAD.WIDE R8, R7.reuse, 0x4, R2 ;  /* 0x0000000407087825 */ /* 0x040fe200078e0202 */
[----:B------:R-:W2:Y:S04]  /*05e0*/  LDG.E.CONSTANT R18, desc[UR10][R4.64] ;  /* 0x0000000a04127981 */ /* 0x000ea8000c1e9900 */
[----:B------:R-:W2:Y:S01]  /*05f0*/  LDG.E.CONSTANT R2, desc[UR10][R2.64] ;  /* 0x0000000a02027981 */ /* 0x000ea2000c1e9900 */
[----:B------:R-:W-:-:S03]  /*0600*/  IMAD.WIDE R10, R7, 0x4, R8 ;  /* 0x00000004070a7825 */ /* 0x000fc600078e0208 */
[----:B------:R-:W3:Y:S04]  /*0610*/  LDG.E.CONSTANT R8, desc[UR10][R8.64] ;  /* 0x0000000a08087981 */ /* 0x000ee8000c1e9900 */
[----:B------:R-:W3:Y:S01]  /*0620*/  LDG.E.CONSTANT R21, desc[UR10][R4.64+0x4] ;  /* 0x0000040a04157981 */ /* 0x000ee2000c1e9900 */
[----:B------:R-:W-:-:S03]  /*0630*/  IMAD.WIDE R12, R7, 0x4, R10 ;  /* 0x00000004070c7825 */ /* 0x000fc600078e020a */
[----:B------:R-:W4:Y:S04]  /*0640*/  LDG.E.CONSTANT R20, desc[UR10][R10.64] ;  /* 0x0000000a0a147981 */ /* 0x000f28000c1e9900 */
[----:B------:R-:W4:Y:S04]  /*0650*/  LDG.E.CONSTANT R23, desc[UR10][R4.64+0x8] ;  /* 0x0000080a04177981 */ /* 0x000f28000c1e9900 */
[----:B------:R-:W5:Y:S04]  /*0660*/  LDG.E.CONSTANT R25, desc[UR10][R4.64+0xc] ;  /* 0x00000c0a04197981 */ /* 0x000f68000c1e9900 */
[----:B------:R-:W5:Y:S01]  /*0670*/  LDG.E.CONSTANT R12, desc[UR10][R12.64] ;  /* 0x0000000a0c0c7981 */ /* 0x000f62000c1e9900 */
[----:B------:R-:W-:Y:S01]  /*0680*/  IADD3 R17, PT, PT, R17, 0x4, RZ ;  /* 0x0000000411117810 */ /* 0x000fe20007ffe0ff */
[----:B--2---:R-:W-:-:S04]  /*0690*/  FFMA R18, R18, R2, R29 ;  /* 0x0000000212127223 */ /* 0x004fc8000000001d */
[----:B---3--:R-:W-:-:S04]  /*06a0*/  FFMA R18, R21, R8, R18 ;  /* 0x0000000815127223 */ /* 0x008fc80000000012 */
[----:B----4-:R-:W-:-:S04]  /*06b0*/  FFMA R18, R23, R20, R18 ;  /* 0x0000001417127223 */ /* 0x010fc80000000012 */
[----:B-----5:R-:W-:-:S07]  /*06c0*/  FFMA R29, R25, R12, R18 ;  /* 0x0000000c191d7223 */ /* 0x020fce0000000012 */
.L_x_3:
[----:B------:R-:W-:Y:S05]  /*06d0*/  @!P1 BRA `(.L_x_0) ;  /* 0x0000000000709947 */ /* 0x000fea0003800000 */
[----:B------:R-:W0:Y:S01]  /*06e0*/  LDC.64 R8, c[0x0][0x388] ;  /* 0x0000e200ff087b82 */ /* 0x000e220000000a00 */
[----:B------:R-:W-:Y:S02]  /*06f0*/  ISETP.NE.AND P0, PT, R15, 0x1, PT ;  /* 0x000000010f00780c */ /* 0x000fe40003f05270 */
[----:B------:R-:W-:-:S04]  /*0700*/  LOP3.LUT R12, R14, 0x1, RZ, 0xc0, !PT ;  /* 0x000000010e0c7812 */ /* 0x000fc800078ec0ff */
[----:B------:R-:W-:Y:S01]  /*0710*/  ISETP.NE.U32.AND P1, PT, R12, 0x1, PT ;  /* 0x000000010c00780c */ /* 0x000fe20003f25070 */
[----:B------:R-:W1:Y:S06]  /*0720*/  LDC.64 R10, c[0x0][0x380] ;  /* 0x0000e000ff0a7b82 */ /* 0x000e6c0000000a00 */
[----:B------:R-:W-:Y:S01]  /*0730*/  @P0 IMAD R12, R14, UR8, R17 ;  /* 0x000000080e0c0c24 */ /* 0x000fe2000f8e0211 */
[----:B------:R-:W-:Y:S01]  /*0740*/  @P0 IADD3 R13, PT, PT, R16, R17, RZ ;  /* 0x00000011100d0210 */ /* 0x000fe20007ffe0ff */
[----:B------:R-:W2:Y:S01]  /*0750*/  LDC.64 R2, c[0x0][0x380] ;  /* 0x0000e000ff027b82 */ /* 0x000ea20000000a00 */
[----:B------:R-:W-:Y:S01]  /*0760*/  @P0 IADD3 R17, PT, PT, R17, 0x2, RZ ;  /* 0x0000000211110810 */ /* 0x000fe20007ffe0ff */
[----:B------:R-:W-:-:S04]  /*0770*/  @P0 IMAD R15, R12, R7, R6 ;  /* 0x000000070c0f0224 */ /* 0x000fc800078e0206 */
[----:B------:R-:W-:Y:S01]  /*0780*/  @!P1 IMAD R14, R14, UR8, R17 ;  /* 0x000000080e0e9c24 */ /* 0x000fe2000f8e0211 */
[----:B------:R-:W-:Y:S01]  /*0790*/  @!P1 IADD3 R17, PT, PT, R16, R17, RZ ;  /* 0x0000001110119210 */ /* 0x000fe20007ffe0ff */
[----:B------:R-:W3:Y:S01]  /*07a0*/  LDC.64 R4, c[0x0][0x388] ;  /* 0x0000e200ff047b82 */ /* 0x000ee20000000a00 */
[----:B0-----:R-:W-:-:S04]  /*07b0*/  @P0 IMAD.WIDE R8, R15, 0x4, R8 ;  /* 0x000000040f080825 */ /* 0x001fc800078e0208 */
[----:B------:R-:W-:Y:S01]  /*07c0*/  @!P1 IMAD R15, R14, R7, R6 ;  /* 0x000000070e0f9224 */ /* 0x000fe200078e0206 */
[----:B------:R-:W4:Y:S01]  /*07d0*/  @P0 LDG.E.CONSTANT R16, desc[UR10][R8.64] ;  /* 0x0000000a08100981 */ /* 0x000f22000c1e9900 */
[----:B-1----:R-:W-:-:S04]  /*07e0*/  @P0 IMAD.WIDE R10, R13, 0x4, R10 ;  /* 0x000000040d0a0825 */ /* 0x002fc800078e020a */
[----:B------:R-:W-:Y:S01]  /*07f0*/  @P0 IMAD.WIDE R12, R7, 0x4, R8 ;  /* 0x00000004070c0825 */ /* 0x000fe200078e0208 */
[----:B------:R-:W4:Y:S03]  /*0800*/  @P0 LDG.E.CONSTANT R14, desc[UR10][R10.64] ;  /* 0x0000000a0a0e0981 */ /* 0x000f26000c1e9900 */
[----:B--2---:R-:W-:Y:S01]  /*0810*/  @!P1 IMAD.WIDE R2, R17, 0x4, R2 ;  /* 0x0000000411029825 */ /* 0x004fe200078e0202 */
[----:B------:R-:W2:Y:S04]  /*0820*/  @P0 LDG.E.CONSTANT R21, desc[UR10][R10.64+0x4] ;  /* 0x0000040a0a150981 */ /* 0x000ea8000c1e9900 */
[----:B------:R-:W2:Y:S01]  /*0830*/  @P0 LDG.E.CONSTANT R12, desc[UR10][R12.64] ;  /* 0x0000000a0c0c0981 */ /* 0x000ea2000c1e9900 */
[----:B---3--:R-:W-:-:S03]  /*0840*/  @!P1 IMAD.WIDE R4, R15, 0x4, R4 ;  /* 0x000000040f049825 */ /* 0x008fc600078e0204 */
[----:B------:R-:W3:Y:S04]  /*0850*/  @!P1 LDG.E.CONSTANT R2, desc[UR10][R2.64] ;  /* 0x0000000a02029981 */ /* 0x000ee8000c1e9900 */
[----:B------:R-:W3:Y:S01]  /*0860*/  @!P1 LDG.E.CONSTANT R4, desc[UR10][R4.64] ;  /* 0x0000000a04049981 */ /* 0x000ee2000c1e9900 */
[----:B----4-:R-:W-:-:S04]  /*0870*/  @P0 FFMA R14, R14, R16, R29 ;  /* 0x000000100e0e0223 */ /* 0x010fc8000000001d */
[----:B--2---:R-:W-:-:S04]  /*0880*/  @P0 FFMA R29, R21, R12, R14 ;  /* 0x0000000c151d0223 */ /* 0x004fc8000000000e */
[----:B---3--:R-:W-:-:S07]  /*0890*/  @!P1 FFMA R29, R2, R4, R29 ;  /* 0x00000004021d9223 */ /* 0x008fce000000001d */
.L_x_0:
[----:B------:R-:W0:Y:S01]  /*08a0*/  LDC.64 R2, c[0x0][0x390] ;  /* 0x0000e400ff027b82 */ /* 0x000e220000000a00 */
[----:B------:R-:W-:-:S04]  /*08b0*/  IMAD R0, R19, UR8, R0 ;  /* 0x0000000813007c24 */ /* 0x000fc8000f8e0200 */
[----:B------:R-:W-:-:S04]  /*08c0*/  IMAD R7, R0, R7, R6 ;  /* 0x0000000700077224 */ /* 0x000fc800078e0206 */
[----:B0-----:R-:W-:-:S05]  /*08d0*/  IMAD.WIDE R2, R7, 0x4, R2 ;  /* 0x0000000407027825 */ /* 0x001fca00078e0202 */
[----:B------:R-:W-:Y:S01]  /*08e0*/  STG.E desc[UR10][R2.64], R29 ;  /* 0x0000001d02007986 */ /* 0x000fe2000c10190a */
[----:B------:R-:W-:Y:S05]  /*08f0*/  EXIT ;  /* 0x000000000000794d */ /* 0x000fea0003800000 */
.L_x_4:
[----:B------:R-:W-:-:S00]  /*0900*/  BRA `(.L_x_4) ;  /* 0xfffffffc00fc7947 */ /* 0x000fc0000383ffff */
[----:B------:R-:W-:-:S00]  /*0910*/  NOP ;  /* 0x0000000000007918 */ /* 0x000fc00000000000 */
        /* <DEDUP_REMOVED lines=14> */
.L_x_5:


//--------------------- .nv.shared.reserved.0     --------------------------
	.section	.nv.shared.reserved.0,"aw",@nobits
	.weak		__nv_reservedSMEM_offset_0_alias
	.size		__nv_reservedSMEM_offset_0_alias, 0, 64
	.other		__nv_reservedSMEM_offset_0_alias,@"STO_CUDA_RESERVED_SHARED STV_DEFAULT"
__nv_reservedSMEM_offset_0_alias:
	.zero		0
	.zero		64


//--------------------- .nv.constant0._Z30batched_matrix_multiply_kernelPKfS0_Pfiiii --------------------------
	.section	.nv.constant0._Z30batched_matrix_multiply_kernelPKfS0_Pfiiii,"a",@progbits
	.sectionflags	@""
	.align	4
.nv.constant0._Z30batched_matrix_multiply_kernelPKfS0_Pfiiii:
	.zero		936


//--------------------- SYMBOLS --------------------------

	.type		.nv.reservedSmem.offset0,@object
	.size		.nv.reservedSmem.offset0,0x4
